//
// Generated by NVIDIA NVVM Compiler
//
// Compiler Build ID: CL-36424714
// Cuda compilation tools, release 13.0, V13.0.88
// Based on NVVM 20.0.0
//

.version 9.0
.target sm_100
.address_size 64

	// .globl	_Z17thread_excersise_Pi
.extern .func  (.param .b32 func_retval0) vprintf
(
	.param .b64 vprintf_param_0,
	.param .b64 vprintf_param_1
)
;
.global .align 1 .b8 $str[51] = {116, 104, 114, 101, 97, 100, 73, 100, 120, 46, 120, 32, 58, 32, 37, 100, 44, 9, 44, 32, 98, 108, 111, 99, 107, 73, 100, 120, 46, 120, 32, 58, 32, 37, 100, 44, 9, 44, 32, 118, 97, 108, 117, 101, 32, 58, 32, 37, 100, 10};
.global .align 1 .b8 $str$1[76] = {116, 104, 114, 101, 97, 100, 73, 100, 120, 46, 120, 32, 58, 32, 37, 100, 44, 9, 44, 32, 98, 108, 111, 99, 107, 73, 100, 120, 46, 120, 32, 58, 32, 37, 100, 44, 9, 98, 108, 111, 99, 107, 73, 100, 120, 46, 121, 32, 58, 32, 37, 100, 44, 9, 103, 105, 100, 32, 58, 32, 37, 100, 44, 9, 118, 97, 108, 117, 101, 32, 58, 32, 37, 100, 10};

.visible .entry _Z17thread_excersise_Pi(
	.param .u64 .ptr .align 1 _Z17thread_excersise_Pi_param_0
)
{
	.local .align 8 .b8 	__local_depot0[16];
	.reg .b64 	%SP;
	.reg .b64 	%SPL;
	.reg .b32 	%r<8>;
	.reg .b64 	%rd<9>;

	mov.u64 	%SPL, __local_depot0;
	cvta.local.u64 	%SP, %SPL;
	ld.param.u64 	%rd1, [_Z17thread_excersise_Pi_param_0];
	cvta.to.global.u64 	%rd2, %rd1;
	add.u64 	%rd3, %SP, 0;
	add.u64 	%rd4, %SPL, 0;
	mov.u32 	%r1, %tid.x;
	mov.u32 	%r2, %ctaid.x;
	mov.u32 	%r3, %ntid.x;
	mad.lo.s32 	%r4, %r2, %r3, %r1;
	mul.wide.s32 	%rd5, %r4, 4;
	add.s64 	%rd6, %rd2, %rd5;
	ld.global.u32 	%r5, [%rd6];
	st.local.v2.u32 	[%rd4], {%r1, %r2};
	st.local.u32 	[%rd4+8], %r5;
	mov.u64 	%rd7, $str;
	cvta.global.u64 	%rd8, %rd7;
	{ // callseq 0, 0
	.param .b64 param0;
	st.param.b64 	[param0], %rd8;
	.param .b64 param1;
	st.param.b64 	[param1], %rd3;
	.param .b32 retval0;
	call.uni (retval0), 
	vprintf, 
	(
	param0, 
	param1
	);
	ld.param.b32 	%r6, [retval0];
	} // callseq 0
	ret;

}
	// .globl	_Z19thread_excersise_2dPi
.visible .entry _Z19thread_excersise_2dPi(
	.param .u64 .ptr .align 1 _Z19thread_excersise_2dPi_param_0
)
{
	.local .align 8 .b8 	__local_depot1[24];
	.reg .b64 	%SP;
	.reg .b64 	%SPL;
	.reg .b32 	%r<11>;
	.reg .b64 	%rd<9>;

	mov.u64 	%SPL, __local_depot1;
	cvta.local.u64 	%SP, %SPL;
	ld.param.u64 	%rd1, [_Z19thread_excersise_2dPi_param_0];
	cvta.to.global.u64 	%rd2, %rd1;
	add.u64 	%rd3, %SP, 0;
	add.u64 	%rd4, %SPL, 0;
	mov.u32 	%r1, %tid.x;
	mov.u32 	%r2, %nctaid.x;
	mov.u32 	%r3, %ntid.x;
	mov.u32 	%r4, %ctaid.y;
	mov.u32 	%r5, %ctaid.x;
	mad.lo.s32 	%r6, %r4, %r2, %r5;
	mad.lo.s32 	%r7, %r6, %r3, %r1;
	mul.wide.s32 	%rd5, %r7, 4;
	add.s64 	%rd6, %rd2, %rd5;
	ld.global.u32 	%r8, [%rd6];
	st.local.v2.u32 	[%rd4], {%r1, %r5};
	st.local.v2.u32 	[%rd4+8], {%r4, %r7};
	st.local.u32 	[%rd4+16], %r8;
	mov.u64 	%rd7, $str$1;
	cvta.global.u64 	%rd8, %rd7;
	{ // callseq 1, 0
	.param .b64 param0;
	st.param.b64 	[param0], %rd8;
	.param .b64 param1;
	st.param.b64 	[param1], %rd3;
	.param .b32 retval0;
	call.uni (retval0), 
	vprintf, 
	(
	param0, 
	param1
	);
	ld.param.b32 	%r9, [retval0];
	} // callseq 1
	ret;

}


// ===== COMPILED SASS (sm_100) =====

	.target	sm_100

	.elftype	@"ET_EXEC"


//--------------------- .note.nv.tkinfo           --------------------------
	.section	.note.nv.tkinfo,"",@"SHT_NOTE"
	.sectionflags	@"SHF_NOTE_NV_TKINFO"
	.tkinfo
        /*0018*/ 	.word	0x00000002
        /*0030*/ 	.string	""
        /*0030*/ 	.string	"ptxas"
        /*0030*/ 	.string	"Cuda compilation tools, release 13.0, V13.0.88"
        /*0030*/ 	.string	"Build cuda_13.0.r13.0/compiler.36424714_0"
        /*0030*/ 	.string	"-arch sm_100 -m 64 "



//--------------------- .note.nv.cuinfo           --------------------------
	.section	.note.nv.cuinfo,"",@"SHT_NOTE"
	.sectionflags	@"SHF_NOTE_NV_CUINFO"
        /*0018*/ 	.short	0x0002
        /*001a*/ 	.short	0x0064
        /*001c*/ 	.short	0x0082
	.zero		2


//--------------------- .nv.info                  --------------------------
	.section	.nv.info,"",@"SHT_CUDA_INFO"
	.align	4


	//----- nvinfo : EIATTR_REGCOUNT
	.align		4
        /*0000*/ 	.byte	0x04, 0x2f
        /*0002*/ 	.short	(.L_3 - .L_2)
	.align		4
.L_2:
        /*0004*/ 	.word	index@(_Z17thread_excersise_Pi)
        /*0008*/ 	.word	0x00000018


	//----- nvinfo : EIATTR_FRAME_SIZE
	.align		4
.L_3:
        /*000c*/ 	.byte	0x04, 0x11
        /*000e*/ 	.short	(.L_5 - .L_4)
	.align		4
.L_4:
        /*0010*/ 	.word	index@(_Z17thread_excersise_Pi)
        /*0014*/ 	.word	0x00000010


	//----- nvinfo : EIATTR_REGCOUNT
	.align		4
.L_5:
        /*0018*/ 	.byte	0x04, 0x2f
        /*001a*/ 	.short	(.L_7 - .L_6)
	.align		4
.L_6:
        /*001c*/ 	.word	index@(_Z19thread_excersise_2dPi)
        /*0020*/ 	.word	0x00000018


	//----- nvinfo : EIATTR_FRAME_SIZE
	.align		4
.L_7:
        /*0024*/ 	.byte	0x04, 0x11
        /*0026*/ 	.short	(.L_9 - .L_8)
	.align		4
.L_8:
        /*0028*/ 	.word	index@(_Z19thread_excersise_2dPi)
        /*002c*/ 	.word	0x00000018


	//----- nvinfo : EIATTR_MIN_STACK_SIZE
	.align		4
.L_9:
        /*0030*/ 	.byte	0x04, 0x12
        /*0032*/ 	.short	(.L_11 - .L_10)
	.align		4
.L_10:
        /*0034*/ 	.word	index@(_Z19thread_excersise_2dPi)
        /*0038*/ 	.word	0x00000018


	//----- nvinfo : EIATTR_MIN_STACK_SIZE
	.align		4
.L_11:
        /*003c*/ 	.byte	0x04, 0x12
        /*003e*/ 	.short	(.L_13 - .L_12)
	.align		4
.L_12:
        /*0040*/ 	.word	index@(_Z17thread_excersise_Pi)
        /*0044*/ 	.word	0x00000010
.L_13:


//--------------------- .nv.compat                --------------------------
	.section	.nv.compat,"",@"SHT_CUDA_COMPAT_INFO"
	.align	4
        /*0000*/ 	.byte	0x02, 0x09, 0x00, 0x00, 0x02, 0x02, 0x01, 0x00, 0x02, 0x05, 0x05, 0x00, 0x03, 0x07, 0x01, 0x01
        /*0010*/ 	.byte	0x02, 0x03, 0x00, 0x00, 0x02, 0x06, 0x01, 0x00, 0x04, 0x0b, 0x08, 0x00, 0x09, 0x00, 0x00, 0x00
        /*0020*/ 	.byte	0x00, 0x00, 0x00, 0x00


//--------------------- .nv.info._Z19thread_excersise_2dPi --------------------------
	.section	.nv.info._Z19thread_excersise_2dPi,"",@"SHT_CUDA_INFO"
	.sectionflags	@""
	.align	4


	//----- nvinfo : EIATTR_CUDA_API_VERSION
	.align		4
        /*0000*/ 	.byte	0x04, 0x37
        /*0002*/ 	.short	(.L_15 - .L_14)
.L_14:
        /*0004*/ 	.word	0x00000082


	//----- nvinfo : EIATTR_KPARAM_INFO
	.align		4
.L_15:
        /*0008*/ 	.byte	0x04, 0x17
        /*000a*/ 	.short	(.L_17 - .L_16)
.L_16:
        /*000c*/ 	.word	0x00000000
        /*0010*/ 	.short	0x0000
        /*0012*/ 	.short	0x0000
        /*0014*/ 	.byte	0x00, 0xf5, 0x21, 0x00


	//----- nvinfo : EIATTR_SPARSE_MMA_MASK
	.align		4
.L_17:
        /*0018*/ 	.byte	0x03, 0x50
        /*001a*/ 	.short	0x0000


	//----- nvinfo : EIATTR_MAXREG_COUNT
	.align		4
        /*001c*/ 	.byte	0x03, 0x1b
        /*001e*/ 	.short	0x00ff


	//----- nvinfo : EIATTR_EXTERNS
	.align		4
        /*0020*/ 	.byte	0x04, 0x0f
        /*0022*/ 	.short	(.L_19 - .L_18)


	//   ....[0]....
	.align		4
.L_18:
        /*0024*/ 	.word	index@(vprintf)


	//----- nvinfo : EIATTR_MERCURY_ISA_VERSION
	.align		4
.L_19:
        /*0028*/ 	.byte	0x03, 0x5f
        /*002a*/ 	.short	0x0101


	//----- nvinfo : EIATTR_VRC_CTA_INIT_COUNT
	.align		4
        /*002c*/ 	.byte	0x02, 0x4a
	.zero		1
	.zero		1


	//----- nvinfo : EIATTR_SYSCALL_OFFSETS
	.align		4
        /*0030*/ 	.byte	0x04, 0x46
        /*0032*/ 	.short	(.L_21 - .L_20)


	//   ....[0]....
.L_20:
        /*0034*/ 	.word	0x000001a0


	//----- nvinfo : EIATTR_EXIT_INSTR_OFFSETS
	.align		4
.L_21:
        /*0038*/ 	.byte	0x04, 0x1c
        /*003a*/ 	.short	(.L_23 - .L_22)


	//   ....[0]....
.L_22:
        /*003c*/ 	.word	0x000001b0


	//----- nvinfo : EIATTR_CBANK_PARAM_SIZE
	.align		4
.L_23:
        /*0040*/ 	.byte	0x03, 0x19
        /*0042*/ 	.short	0x0008


	//----- nvinfo : EIATTR_PARAM_CBANK
	.align		4
        /*0044*/ 	.byte	0x04, 0x0a
        /*0046*/ 	.short	(.L_25 - .L_24)
	.align		4
.L_24:
        /*0048*/ 	.word	index@(.nv.constant0._Z19thread_excersise_2dPi)
        /*004c*/ 	.short	0x0380
        /*004e*/ 	.short	0x0008


	//----- nvinfo : EIATTR_SW_WAR
	.align		4
.L_25:
        /*0050*/ 	.byte	0x04, 0x36
        /*0052*/ 	.short	(.L_27 - .L_26)
.L_26:
        /*0054*/ 	.word	0x00000008
.L_27:


//--------------------- .nv.info._Z17thread_excersise_Pi --------------------------
	.section	.nv.info._Z17thread_excersise_Pi,"",@"SHT_CUDA_INFO"
	.sectionflags	@""
	.align	4


	//----- nvinfo : EIATTR_CUDA_API_VERSION
	.align		4
        /*0000*/ 	.byte	0x04, 0x37
        /*0002*/ 	.short	(.L_29 - .L_28)
.L_28:
        /*0004*/ 	.word	0x00000082


	//----- nvinfo : EIATTR_KPARAM_INFO
	.align		4
.L_29:
        /*0008*/ 	.byte	0x04, 0x17
        /*000a*/ 	.short	(.L_31 - .L_30)
.L_30:
        /*000c*/ 	.word	0x00000000
        /*0010*/ 	.short	0x0000
        /*0012*/ 	.short	0x0000
        /*0014*/ 	.byte	0x00, 0xf5, 0x21, 0x00


	//----- nvinfo : EIATTR_SPARSE_MMA_MASK
	.align		4
.L_31:
        /*0018*/ 	.byte	0x03, 0x50
        /*001a*/ 	.short	0x0000


	//----- nvinfo : EIATTR_MAXREG_COUNT
	.align		4
        /*001c*/ 	.byte	0x03, 0x1b
        /*001e*/ 	.short	0x00ff


	//----- nvinfo : EIATTR_EXTERNS
	.align		4
        /*0020*/ 	.byte	0x04, 0x0f
        /*0022*/ 	.short	(.L_33 - .L_32)


	//   ....[0]....
	.align		4
.L_32:
        /*0024*/ 	.word	index@(vprintf)


	//----- nvinfo : EIATTR_MERCURY_ISA_VERSION
	.align		4
.L_33:
        /*0028*/ 	.byte	0x03, 0x5f
        /*002a*/ 	.short	0x0101


	//----- nvinfo : EIATTR_VRC_CTA_INIT_COUNT
	.align		4
        /*002c*/ 	.byte	0x02, 0x4a
	.zero		1
	.zero		1


	//----- nvinfo : EIATTR_SYSCALL_OFFSETS
	.align		4
        /*0030*/ 	.byte	0x04, 0x46
        /*0032*/ 	.short	(.L_35 - .L_34)


	//   ....[0]....
.L_34:
        /*0034*/ 	.word	0x00000160


	//----- nvinfo : EIATTR_EXIT_INSTR_OFFSETS
	.align		4
.L_35:
        /*0038*/ 	.byte	0x04, 0x1c
        /*003a*/ 	.short	(.L_37 - .L_36)


	//   ....[0]....
.L_36:
        /*003c*/ 	.word	0x00000170


	//----- nvinfo : EIATTR_CBANK_PARAM_SIZE
	.align		4
.L_37:
        /*0040*/ 	.byte	0x03, 0x19
        /*0042*/ 	.short	0x0008


	//----- nvinfo : EIATTR_PARAM_CBANK
	.align		4
        /*0044*/ 	.byte	0x04, 0x0a
        /*0046*/ 	.short	(.L_39 - .L_38)
	.align		4
.L_38:
        /*0048*/ 	.word	index@(.nv.constant0._Z17thread_excersise_Pi)
        /*004c*/ 	.short	0x0380
        /*004e*/ 	.short	0x0008


	//----- nvinfo : EIATTR_SW_WAR
	.align		4
.L_39:
        /*0050*/ 	.byte	0x04, 0x36
        /*0052*/ 	.short	(.L_41 - .L_40)
.L_40:
        /*0054*/ 	.word	0x00000008
.L_41:


//--------------------- .nv.callgraph             --------------------------
	.section	.nv.callgraph,"",@"SHT_CUDA_CALLGRAPH"
	.align	4
	.sectionentsize	8
	.align		4
        /*0000*/ 	.word	0x00000000
	.align		4
        /*0004*/ 	.word	0xffffffff
	.align		4
        /*0008*/ 	.word	index@(_Z19thread_excersise_2dPi)
	.align		4
        /*000c*/ 	.word	index@(vprintf)
	.align		4
        /*0010*/ 	.word	index@(_Z17thread_excersise_Pi)
	.align		4
        /*0014*/ 	.word	index@(vprintf)
	.align		4
        /*0018*/ 	.word	0x00000000
	.align		4
        /*001c*/ 	.word	0xfffffffe
	.align		4
        /*0020*/ 	.word	0x00000000
	.align		4
        /*0024*/ 	.word	0xfffffffd
	.align		4
        /*0028*/ 	.word	0x00000000
	.align		4
        /*002c*/ 	.word	0xfffffffc


//--------------------- .nv.constant4             --------------------------
	.section	.nv.constant4,"a",@progbits
	.align	8
	.align		8
.nv.constant4:
        /*0000*/ 	.dword	vprintf
	.align		8
        /*0008*/ 	.dword	$str
	.align		8
        /*0010*/ 	.dword	$str$1


//--------------------- .text._Z19thread_excersise_2dPi --------------------------
	.section	.text._Z19thread_excersise_2dPi,"ax",@progbits
	.align	128
        .global         _Z19thread_excersise_2dPi
        .type           _Z19thread_excersise_2dPi,@function
        .size           _Z19thread_excersise_2dPi,(.L_x_4 - _Z19thread_excersise_2dPi)
        .other          _Z19thread_excersise_2dPi,@"STO_CUDA_ENTRY STV_DEFAULT"
_Z19thread_excersise_2dPi:
.text._Z19thread_excersise_2dPi:
[----:B------:R-:W0:Y:S01]  /*0000*/  LDC R1, c[0x0][0x37c] ;  /* 0x0000df00ff017b82 */ /* 0x000e220000000800 */
[----:B------:R-:W1:Y:S01]  /*0010*/  S2R R12, SR_CTAID.Y ;  /* 0x00000000000c7919 */ /* 0x000e620000002600 */
[----:B------:R-:W2:Y:S06]  /*0020*/  LDCU UR6, c[0x0][0x2fc] ;  /* 0x00005f80ff0677ac */ /* 0x000eac0008000800 */
[----:B------:R-:W3:Y:S01]  /*0030*/  LDC.64 R2, c[0x0][0x380] ;  /* 0x0000e000ff027b82 */ /* 0x000ee20000000a00 */
[----:B0-----:R-:W-:Y:S01]  /*0040*/  VIADD R1, R1, 0xffffffe8 ;  /* 0xffffffe801017836 */ /* 0x001fe20000000000 */
[----:B------:R-:W1:Y:S01]  /*0050*/  S2R R11, SR_CTAID.X ;  /* 0x00000000000b7919 */ /* 0x000e620000002500 */
[----:B------:R-:W1:Y:S01]  /*0060*/  LDCU UR7, c[0x0][0x370] ;  /* 0x00006e00ff0777ac */ /* 0x000e620008000800 */
[----:B------:R-:W0:Y:S01]  /*0070*/  S2R R10, SR_TID.X ;  /* 0x00000000000a7919 */ /* 0x000e220000002100 */
[----:B------:R-:W0:Y:S01]  /*0080*/  LDCU UR8, c[0x0][0x360] ;  /* 0x00006c00ff0877ac */ /* 0x000e220008000800 */
[----:B------:R-:W4:Y:S01]  /*0090*/  LDCU.64 UR4, c[0x0][0x358] ;  /* 0x00006b00ff0477ac */ /* 0x000f220008000a00 */
[----:B-1----:R-:W-:-:S04]  /*00a0*/  IMAD R13, R12, UR7, R11 ;  /* 0x000000070c0d7c24 */ /* 0x002fc8000f8e020b */
[----:B0-----:R-:W-:Y:S01]  /*00b0*/  IMAD R13, R13, UR8, R10 ;  /* 0x000000080d0d7c24 */ /* 0x001fe2000f8e020a */
[----:B------:R-:W-:Y:S01]  /*00c0*/  MOV R0, 0x0 ;  /* 0x0000000000007802 */ /* 0x000fe20000000f00 */
[----:B------:R0:W-:Y:S01]  /*00d0*/  STL.64 [R1], R10 ;  /* 0x0000000a01007387 */ /* 0x0001e20000100a00 */
[----:B------:R-:W1:Y:S01]  /*00e0*/  LDCU.64 UR8, c[0x4][0x10] ;  /* 0x01000200ff0877ac */ /* 0x000e620008000a00 */
[----:B---3--:R-:W-:-:S06]  /*00f0*/  IMAD.WIDE R2, R13, 0x4, R2 ;  /* 0x000000040d027825 */ /* 0x008fcc00078e0202 */
[----:B----4-:R-:W3:Y:S01]  /*0100*/  LDG.E R2, desc[UR4][R2.64] ;  /* 0x0000000402027981 */ /* 0x010ee2000c1e1900 */
[----:B------:R-:W4:Y:S01]  /*0110*/  LDCU UR4, c[0x0][0x2f8] ;  /* 0x00005f00ff0477ac */ /* 0x000f220008000800 */
[----:B------:R0:W0:Y:S02]  /*0120*/  LDC.64 R8, c[0x4][R0] ;  /* 0x0100000000087b82 */ /* 0x0000240000000a00 */
[----:B------:R0:W-:Y:S01]  /*0130*/  STL.64 [R1+0x8], R12 ;  /* 0x0000080c01007387 */ /* 0x0001e20000100a00 */
[----:B-1----:R-:W-:Y:S01]  /*0140*/  IMAD.U32 R4, RZ, RZ, UR8 ;  /* 0x00000008ff047e24 */ /* 0x002fe2000f8e00ff */
[----:B------:R-:W-:Y:S02]  /*0150*/  MOV R5, UR9 ;  /* 0x0000000900057c02 */ /* 0x000fe40008000f00 */
[----:B----4-:R-:W-:-:S04]  /*0160*/  IADD3 R6, P0, PT, R1, UR4, RZ ;  /* 0x0000000401067c10 */ /* 0x010fc8000ff1e0ff */
[----:B--2---:R-:W-:Y:S01]  /*0170*/  IADD3.X R7, PT, PT, RZ, UR6, RZ, P0, !PT ;  /* 0x00000006ff077c10 */ /* 0x004fe200087fe4ff */
[----:B0--3--:R1:W-:Y:S08]  /*0180*/  STL [R1+0x10], R2 ;  /* 0x0000100201007387 */ /* 0x0093f00000100800 */
[----:B------:R-:W-:-:S07]  /*0190*/  LEPC R20, `(.L_x_0) ;  /* 0x000000001014794e */ /* 0x000fce0000000000 */
[----:B-1----:R-:W-:Y:S05]  /*01a0*/  CALL.ABS.NOINC R8 ;  /* 0x0000000008007343 */ /* 0x002fea0003c00000 */
.L_x_0:
[----:B------:R-:W-:Y:S05]  /*01b0*/  EXIT ;  /* 0x000000000000794d */ /* 0x000fea0003800000 */
.L_x_1:
[----:B------:R-:W-:-:S00]  /*01c0*/  BRA `(.L_x_1) ;  /* 0xfffffffc00fc7947 */ /* 0x000fc0000383ffff */
[----:B------:R-:W-:-:S00]  /*01d0*/  NOP ;  /* 0x0000000000007918 */ /* 0x000fc00000000000 */
        /* <DEDUP_REMOVED lines=10> */
.L_x_4:


//--------------------- .text._Z17thread_excersise_Pi --------------------------
	.section	.text._Z17thread_excersise_Pi,"ax",@progbits
	.align	128
        .global         _Z17thread_excersise_Pi
        .type           _Z17thread_excersise_Pi,@function
        .size           _Z17thread_excersise_Pi,(.L_x_5 - _Z17thread_excersise_Pi)
        .other          _Z17thread_excersise_Pi,@"STO_CUDA_ENTRY STV_DEFAULT"
_Z17thread_excersise_Pi:
.text._Z17thread_excersise_Pi:
[----:B------:R-:W0:Y:S01]  /*0000*/  LDC R1, c[0x0][0x37c] ;  /* 0x0000df00ff017b82 */ /* 0x000e220000000800 */
[----:B------:R-:W1:Y:S07]  /*0010*/  S2R R10, SR_TID.X ;  /* 0x00000000000a7919 */ /* 0x000e6e0000002100 */
[----:B------:R-:W2:Y:S01]  /*0020*/  LDC.64 R2, c[0x0][0x380] ;  /* 0x0000e000ff027b82 */ /* 0x000ea20000000a00 */
[----:B------:R-:W3:Y:S01]  /*0030*/  LDCU UR6, c[0x0][0x2fc] ;  /* 0x00005f80ff0677ac */ /* 0x000ee20008000800 */
[----:B0-----:R-:W-:Y:S01]  /*0040*/  VIADD R1, R1, 0xfffffff0 ;  /* 0xfffffff001017836 */ /* 0x001fe20000000000 */
[----:B------:R-:W1:Y:S01]  /*0050*/  S2R R11, SR_CTAID.X ;  /* 0x00000000000b7919 */ /* 0x000e620000002500 */
[----:B------:R-:W1:Y:S01]  /*0060*/  LDCU UR7, c[0x0][0x360] ;  /* 0x00006c00ff0777ac */ /* 0x000e620008000800 */
[----:B------:R-:W0:Y:S01]  /*0070*/  LDCU.64 UR4, c[0x0][0x358] ;  /* 0x00006b00ff0477ac */ /* 0x000e220008000a00 */
[----:B------:R-:W-:Y:S01]  /*0080*/  MOV R0, 0x0 ;  /* 0x0000000000007802 */ /* 0x000fe20000000f00 */
[----:B------:R-:W4:Y:S01]  /*0090*/  LDCU.64 UR8, c[0x4][0x8] ;  /* 0x01000100ff0877ac */ /* 0x000f220008000a00 */
[----:B-1----:R-:W-:-:S04]  /*00a0*/  IMAD R5, R11, UR7, R10 ;  /* 0x000000070b057c24 */ /* 0x002fc8000f8e020a */
[----:B--2---:R-:W-:-:S06]  /*00b0*/  IMAD.WIDE R2, R5, 0x4, R2 ;  /* 0x0000000405027825 */ /* 0x004fcc00078e0202 */
[----:B0-----:R-:W2:Y:S01]  /*00c0*/  LDG.E R2, desc[UR4][R2.64] ;  /* 0x0000000402027981 */ /* 0x001ea2000c1e1900 */
[----:B------:R-:W0:Y:S01]  /*00d0*/  LDCU UR4, c[0x0][0x2f8] ;  /* 0x00005f00ff0477ac */ /* 0x000e220008000800 */
[----:B------:R1:W1:Y:S01]  /*00e0*/  LDC.64 R8, c[0x4][R0] ;  /* 0x0100000000087b82 */ /* 0x0002620000000a00 */
[----:B----4-:R-:W-:Y:S01]  /*00f0*/  IMAD.U32 R4, RZ, RZ, UR8 ;  /* 0x00000008ff047e24 */ /* 0x010fe2000f8e00ff */
[----:B------:R4:W-:Y:S01]  /*0100*/  STL.64 [R1], R10 ;  /* 0x0000000a01007387 */ /* 0x0009e20000100a00 */
[----:B------:R-:W-:Y:S02]  /*0110*/  MOV R5, UR9 ;  /* 0x0000000900057c02 */ /* 0x000fe40008000f00 */
[----:B0-----:R-:W-:-:S04]  /*0120*/  IADD3 R6, P0, PT, R1, UR4, RZ ;  /* 0x0000000401067c10 */ /* 0x001fc8000ff1e0ff */
[----:B---3--:R-:W-:Y:S01]  /*0130*/  IADD3.X R7, PT, PT, RZ, UR6, RZ, P0, !PT ;  /* 0x00000006ff077c10 */ /* 0x008fe200087fe4ff */
[----:B-12---:R4:W-:Y:S08]  /*0140*/  STL [R1+0x8], R2 ;  /* 0x0000080201007387 */ /* 0x0069f00000100800 */
[----:B------:R-:W-:-:S07]  /*0150*/  LEPC R20, `(.L_x_2) ;  /* 0x000000001014794e */ /* 0x000fce0000000000 */
[----:B----4-:R-:W-:Y:S05]  /*0160*/  CALL.ABS.NOINC R8 ;  /* 0x0000000008007343 */ /* 0x010fea0003c00000 */
.L_x_2:
[----:B------:R-:W-:Y:S05]  /*0170*/  EXIT ;  /* 0x000000000000794d */ /* 0x000fea0003800000 */
.L_x_3:
        /* <DEDUP_REMOVED lines=16> */
.L_x_5:


//--------------------- .nv.global.init           --------------------------
	.section	.nv.global.init,"aw",@progbits
.nv.global.init:
	.type		$str,@object
	.size		$str,($str$1 - $str)
$str:
        /*0000*/ 	.byte	0x74, 0x68, 0x72, 0x65, 0x61, 0x64, 0x49, 0x64, 0x78, 0x2e, 0x78, 0x20, 0x3a, 0x20, 0x25, 0x64
        /*0010*/ 	.byte	0x2c, 0x09, 0x2c, 0x20, 0x62, 0x6c, 0x6f, 0x63, 0x6b, 0x49, 0x64, 0x78, 0x2e, 0x78, 0x20, 0x3a
        /*0020*/ 	.byte	0x20, 0x25, 0x64, 0x2c, 0x09, 0x2c, 0x20, 0x76, 0x61, 0x6c, 0x75, 0x65, 0x20, 0x3a, 0x20, 0x25
        /*0030*/ 	.byte	0x64, 0x0a, 0x00
	.type		$str$1,@object
	.size		$str$1,(.L_1 - $str$1)
$str$1:
        /*0033*/ 	.byte	0x74, 0x68, 0x72, 0x65, 0x61, 0x64, 0x49, 0x64, 0x78, 0x2e, 0x78, 0x20, 0x3a, 0x20, 0x25, 0x64
        /*0043*/ 	.byte	0x2c, 0x09, 0x2c, 0x20, 0x62, 0x6c, 0x6f, 0x63, 0x6b, 0x49, 0x64, 0x78, 0x2e, 0x78, 0x20, 0x3a
        /*0053*/ 	.byte	0x20, 0x25, 0x64, 0x2c, 0x09, 0x62, 0x6c, 0x6f, 0x63, 0x6b, 0x49, 0x64, 0x78, 0x2e, 0x79, 0x20
        /*0063*/ 	.byte	0x3a, 0x20, 0x25, 0x64, 0x2c, 0x09, 0x67, 0x69, 0x64, 0x20, 0x3a, 0x20, 0x25, 0x64, 0x2c, 0x09
        /*0073*/ 	.byte	0x76, 0x61, 0x6c, 0x75, 0x65, 0x20, 0x3a, 0x20, 0x25, 0x64, 0x0a, 0x00
.L_1:


//--------------------- .nv.shared.reserved.0     --------------------------
	.section	.nv.shared.reserved.0,"aw",@nobits
	.weak		__nv_reservedSMEM_offset_0_alias
	.size		__nv_reservedSMEM_offset_0_alias, 0, 64
	.other		__nv_reservedSMEM_offset_0_alias,@"STO_CUDA_RESERVED_SHARED STV_DEFAULT"
__nv_reservedSMEM_offset_0_alias:
	.zero		0
	.zero		64


//--------------------- .nv.constant0._Z19thread_excersise_2dPi --------------------------
	.section	.nv.constant0._Z19thread_excersise_2dPi,"a",@progbits
	.sectionflags	@""
	.align	4
.nv.constant0._Z19thread_excersise_2dPi:
	.zero		904


//--------------------- .nv.constant0._Z17thread_excersise_Pi --------------------------
	.section	.nv.constant0._Z17thread_excersise_Pi,"a",@progbits
	.sectionflags	@""
	.align	4
.nv.constant0._Z17thread_excersise_Pi:
	.zero		904


//--------------------- SYMBOLS --------------------------

	.type		.nv.reservedSmem.offset0,@object
	.size		.nv.reservedSmem.offset0,0x4
	.type		vprintf,@function
